//
// Generated by NVIDIA NVVM Compiler
//
// Compiler Build ID: CL-36424714
// Cuda compilation tools, release 13.0, V13.0.88
// Based on NVVM 20.0.0
//

.version 9.0
.target sm_100
.address_size 64

	// .globl	_Z10mySgemm_v2iiifPfS_fS_

.visible .entry _Z10mySgemm_v2iiifPfS_fS_(
	.param .u32 _Z10mySgemm_v2iiifPfS_fS__param_0,
	.param .u32 _Z10mySgemm_v2iiifPfS_fS__param_1,
	.param .u32 _Z10mySgemm_v2iiifPfS_fS__param_2,
	.param .f32 _Z10mySgemm_v2iiifPfS_fS__param_3,
	.param .u64 .ptr .align 1 _Z10mySgemm_v2iiifPfS_fS__param_4,
	.param .u64 .ptr .align 1 _Z10mySgemm_v2iiifPfS_fS__param_5,
	.param .f32 _Z10mySgemm_v2iiifPfS_fS__param_6,
	.param .u64 .ptr .align 1 _Z10mySgemm_v2iiifPfS_fS__param_7
)
.maxntid 1024
{
	.reg .pred 	%p<13>;
	.reg .b32 	%r<41>;
	.reg .b32 	%f<73>;
	.reg .b64 	%rd<53>;

	ld.param.u32 	%r20, [_Z10mySgemm_v2iiifPfS_fS__param_0];
	ld.param.u32 	%r18, [_Z10mySgemm_v2iiifPfS_fS__param_1];
	ld.param.u32 	%r19, [_Z10mySgemm_v2iiifPfS_fS__param_2];
	ld.param.f32 	%f13, [_Z10mySgemm_v2iiifPfS_fS__param_3];
	ld.param.u64 	%rd7, [_Z10mySgemm_v2iiifPfS_fS__param_4];
	ld.param.u64 	%rd8, [_Z10mySgemm_v2iiifPfS_fS__param_5];
	ld.param.f32 	%f14, [_Z10mySgemm_v2iiifPfS_fS__param_6];
	ld.param.u64 	%rd6, [_Z10mySgemm_v2iiifPfS_fS__param_7];
	cvta.to.global.u64 	%rd1, %rd8;
	cvta.to.global.u64 	%rd2, %rd7;
	mov.u32 	%r21, %ctaid.y;
	mov.u32 	%r22, %ntid.y;
	mov.u32 	%r23, %tid.y;
	mad.lo.s32 	%r1, %r21, %r22, %r23;
	mov.u32 	%r24, %ctaid.x;
	mov.u32 	%r25, %ntid.x;
	mov.u32 	%r26, %tid.x;
	mad.lo.s32 	%r2, %r24, %r25, %r26;
	setp.ge.s32 	%p1, %r1, %r20;
	setp.ge.s32 	%p2, %r2, %r18;
	or.pred  	%p3, %p1, %p2;
	@%p3 bra 	$L__BB0_14;
	setp.lt.s32 	%p4, %r19, 1;
	mov.f32 	%f72, 0f00000000;
	@%p4 bra 	$L__BB0_13;
	mul.lo.s32 	%r3, %r19, %r1;
	and.b32  	%r4, %r19, 7;
	setp.lt.u32 	%p5, %r19, 8;
	mov.f32 	%f72, 0f00000000;
	mov.b32 	%r39, 0;
	@%p5 bra 	$L__BB0_5;
	and.b32  	%r39, %r19, 2147483640;
	neg.s32 	%r37, %r39;
	shl.b32 	%r7, %r18, 3;
	mul.wide.u32 	%rd9, %r3, 4;
	add.s64 	%rd10, %rd9, %rd2;
	add.s64 	%rd52, %rd10, 16;
	mov.f32 	%f72, 0f00000000;
	mul.wide.s32 	%rd13, %r18, 4;
	mov.u32 	%r36, %r2;
$L__BB0_4:
	.pragma "nounroll";
	ld.global.f32 	%f19, [%rd52+-16];
	mul.wide.s32 	%rd11, %r36, 4;
	add.s64 	%rd12, %rd1, %rd11;
	ld.global.f32 	%f20, [%rd12];
	fma.rn.f32 	%f21, %f19, %f20, %f72;
	ld.global.f32 	%f22, [%rd52+-12];
	add.s64 	%rd14, %rd12, %rd13;
	ld.global.f32 	%f23, [%rd14];
	fma.rn.f32 	%f24, %f22, %f23, %f21;
	ld.global.f32 	%f25, [%rd52+-8];
	add.s64 	%rd15, %rd14, %rd13;
	ld.global.f32 	%f26, [%rd15];
	fma.rn.f32 	%f27, %f25, %f26, %f24;
	ld.global.f32 	%f28, [%rd52+-4];
	add.s64 	%rd16, %rd15, %rd13;
	ld.global.f32 	%f29, [%rd16];
	fma.rn.f32 	%f30, %f28, %f29, %f27;
	ld.global.f32 	%f31, [%rd52];
	add.s64 	%rd17, %rd16, %rd13;
	ld.global.f32 	%f32, [%rd17];
	fma.rn.f32 	%f33, %f31, %f32, %f30;
	ld.global.f32 	%f34, [%rd52+4];
	add.s64 	%rd18, %rd17, %rd13;
	ld.global.f32 	%f35, [%rd18];
	fma.rn.f32 	%f36, %f34, %f35, %f33;
	ld.global.f32 	%f37, [%rd52+8];
	add.s64 	%rd19, %rd18, %rd13;
	ld.global.f32 	%f38, [%rd19];
	fma.rn.f32 	%f39, %f37, %f38, %f36;
	ld.global.f32 	%f40, [%rd52+12];
	add.s64 	%rd20, %rd19, %rd13;
	ld.global.f32 	%f41, [%rd20];
	fma.rn.f32 	%f72, %f40, %f41, %f39;
	add.s32 	%r37, %r37, 8;
	add.s32 	%r36, %r36, %r7;
	add.s64 	%rd52, %rd52, 32;
	setp.ne.s32 	%p6, %r37, 0;
	@%p6 bra 	$L__BB0_4;
$L__BB0_5:
	setp.eq.s32 	%p7, %r4, 0;
	@%p7 bra 	$L__BB0_13;
	and.b32  	%r13, %r19, 3;
	setp.lt.u32 	%p8, %r4, 4;
	@%p8 bra 	$L__BB0_8;
	add.s32 	%r28, %r39, %r3;
	mul.wide.u32 	%rd21, %r28, 4;
	add.s64 	%rd22, %rd2, %rd21;
	ld.global.f32 	%f43, [%rd22];
	mad.lo.s32 	%r29, %r39, %r18, %r2;
	mul.wide.s32 	%rd23, %r29, 4;
	add.s64 	%rd24, %rd1, %rd23;
	ld.global.f32 	%f44, [%rd24];
	fma.rn.f32 	%f45, %f43, %f44, %f72;
	cvt.u64.u32 	%rd25, %r3;
	cvt.u64.u32 	%rd26, %r39;
	add.s64 	%rd27, %rd26, %rd25;
	shl.b64 	%rd28, %rd27, 2;
	add.s64 	%rd29, %rd2, %rd28;
	ld.global.f32 	%f46, [%rd29+4];
	mul.wide.s32 	%rd30, %r18, 4;
	add.s64 	%rd31, %rd24, %rd30;
	ld.global.f32 	%f47, [%rd31];
	fma.rn.f32 	%f48, %f46, %f47, %f45;
	ld.global.f32 	%f49, [%rd29+8];
	add.s64 	%rd32, %rd31, %rd30;
	ld.global.f32 	%f50, [%rd32];
	fma.rn.f32 	%f51, %f49, %f50, %f48;
	ld.global.f32 	%f52, [%rd29+12];
	add.s64 	%rd33, %rd32, %rd30;
	ld.global.f32 	%f53, [%rd33];
	fma.rn.f32 	%f72, %f52, %f53, %f51;
	add.s32 	%r39, %r39, 4;
$L__BB0_8:
	setp.eq.s32 	%p9, %r13, 0;
	@%p9 bra 	$L__BB0_13;
	setp.eq.s32 	%p10, %r13, 1;
	@%p10 bra 	$L__BB0_11;
	add.s32 	%r30, %r39, %r3;
	mul.wide.u32 	%rd34, %r30, 4;
	add.s64 	%rd35, %rd2, %rd34;
	ld.global.f32 	%f55, [%rd35];
	mad.lo.s32 	%r31, %r39, %r18, %r2;
	mul.wide.s32 	%rd36, %r31, 4;
	add.s64 	%rd37, %rd1, %rd36;
	ld.global.f32 	%f56, [%rd37];
	fma.rn.f32 	%f57, %f55, %f56, %f72;
	cvt.u64.u32 	%rd38, %r3;
	cvt.u64.u32 	%rd39, %r39;
	add.s64 	%rd40, %rd39, %rd38;
	shl.b64 	%rd41, %rd40, 2;
	add.s64 	%rd42, %rd2, %rd41;
	ld.global.f32 	%f58, [%rd42+4];
	mul.wide.s32 	%rd43, %r18, 4;
	add.s64 	%rd44, %rd37, %rd43;
	ld.global.f32 	%f59, [%rd44];
	fma.rn.f32 	%f72, %f58, %f59, %f57;
	add.s32 	%r39, %r39, 2;
$L__BB0_11:
	and.b32  	%r32, %r19, 1;
	setp.eq.b32 	%p11, %r32, 1;
	not.pred 	%p12, %p11;
	@%p12 bra 	$L__BB0_13;
	add.s32 	%r33, %r39, %r3;
	mul.wide.u32 	%rd45, %r33, 4;
	add.s64 	%rd46, %rd2, %rd45;
	ld.global.f32 	%f60, [%rd46];
	mad.lo.s32 	%r34, %r39, %r18, %r2;
	mul.wide.s32 	%rd47, %r34, 4;
	add.s64 	%rd48, %rd1, %rd47;
	ld.global.f32 	%f61, [%rd48];
	fma.rn.f32 	%f72, %f60, %f61, %f72;
$L__BB0_13:
	mad.lo.s32 	%r35, %r18, %r1, %r2;
	cvta.to.global.u64 	%rd49, %rd6;
	mul.wide.s32 	%rd50, %r35, 4;
	add.s64 	%rd51, %rd49, %rd50;
	ld.global.f32 	%f62, [%rd51];
	mul.f32 	%f63, %f14, %f62;
	fma.rn.f32 	%f64, %f13, %f72, %f63;
	st.global.f32 	[%rd51], %f64;
$L__BB0_14:
	ret;

}


// ===== COMPILED SASS (sm_100) =====

	.target	sm_100

	.elftype	@"ET_EXEC"


//--------------------- .note.nv.tkinfo           --------------------------
	.section	.note.nv.tkinfo,"",@"SHT_NOTE"
	.sectionflags	@"SHF_NOTE_NV_TKINFO"
	.tkinfo
        /*0018*/ 	.word	0x00000002
        /*0030*/ 	.string	""
        /*0030*/ 	.string	"ptxas"
        /*0030*/ 	.string	"Cuda compilation tools, release 13.0, V13.0.88"
        /*0030*/ 	.string	"Build cuda_13.0.r13.0/compiler.36424714_0"
        /*0030*/ 	.string	"-arch sm_100 -m 64 "



//--------------------- .note.nv.cuinfo           --------------------------
	.section	.note.nv.cuinfo,"",@"SHT_NOTE"
	.sectionflags	@"SHF_NOTE_NV_CUINFO"
        /*0018*/ 	.short	0x0002
        /*001a*/ 	.short	0x0064
        /*001c*/ 	.short	0x0082
	.zero		2


//--------------------- .nv.info                  --------------------------
	.section	.nv.info,"",@"SHT_CUDA_INFO"
	.align	4


	//----- nvinfo : EIATTR_REGCOUNT
	.align		4
        /*0000*/ 	.byte	0x04, 0x2f
        /*0002*/ 	.short	(.L_1 - .L_0)
	.align		4
.L_0:
        /*0004*/ 	.word	index@(_Z10mySgemm_v2iiifPfS_fS_)
        /*0008*/ 	.word	0x00000020


	//----- nvinfo : EIATTR_FRAME_SIZE
	.align		4
.L_1:
        /*000c*/ 	.byte	0x04, 0x11
        /*000e*/ 	.short	(.L_3 - .L_2)
	.align		4
.L_2:
        /*0010*/ 	.word	index@(_Z10mySgemm_v2iiifPfS_fS_)
        /*0014*/ 	.word	0x00000000


	//----- nvinfo : EIATTR_MIN_STACK_SIZE
	.align		4
.L_3:
        /*0018*/ 	.byte	0x04, 0x12
        /*001a*/ 	.short	(.L_5 - .L_4)
	.align		4
.L_4:
        /*001c*/ 	.word	index@(_Z10mySgemm_v2iiifPfS_fS_)
        /*0020*/ 	.word	0x00000000
.L_5:


//--------------------- .nv.compat                --------------------------
	.section	.nv.compat,"",@"SHT_CUDA_COMPAT_INFO"
	.align	4
        /*0000*/ 	.byte	0x02, 0x09, 0x00, 0x00, 0x02, 0x02, 0x01, 0x00, 0x02, 0x05, 0x05, 0x00, 0x03, 0x07, 0x01, 0x01
        /*0010*/ 	.byte	0x02, 0x03, 0x00, 0x00, 0x02, 0x06, 0x01, 0x00, 0x04, 0x0b, 0x08, 0x00, 0x09, 0x00, 0x00, 0x00
        /*0020*/ 	.byte	0x00, 0x00, 0x00, 0x00


//--------------------- .nv.info._Z10mySgemm_v2iiifPfS_fS_ --------------------------
	.section	.nv.info._Z10mySgemm_v2iiifPfS_fS_,"",@"SHT_CUDA_INFO"
	.sectionflags	@""
	.align	4


	//----- nvinfo : EIATTR_CUDA_API_VERSION
	.align		4
        /*0000*/ 	.byte	0x04, 0x37
        /*0002*/ 	.short	(.L_7 - .L_6)
.L_6:
        /*0004*/ 	.word	0x00000082


	//----- nvinfo : EIATTR_KPARAM_INFO
	.align		4
.L_7:
        /*0008*/ 	.byte	0x04, 0x17
        /*000a*/ 	.short	(.L_9 - .L_8)
.L_8:
        /*000c*/ 	.word	0x00000000
        /*0010*/ 	.short	0x0007
        /*0012*/ 	.short	0x0028
        /*0014*/ 	.byte	0x00, 0xf5, 0x21, 0x00


	//----- nvinfo : EIATTR_KPARAM_INFO
	.align		4
.L_9:
        /*0018*/ 	.byte	0x04, 0x17
        /*001a*/ 	.short	(.L_11 - .L_10)
.L_10:
        /*001c*/ 	.word	0x00000000
        /*0020*/ 	.short	0x0006
        /*0022*/ 	.short	0x0020
        /*0024*/ 	.byte	0x00, 0xf0, 0x11, 0x00


	//----- nvinfo : EIATTR_KPARAM_INFO
	.align		4
.L_11:
        /*0028*/ 	.byte	0x04, 0x17
        /*002a*/ 	.short	(.L_13 - .L_12)
.L_12:
        /*002c*/ 	.word	0x00000000
        /*0030*/ 	.short	0x0005
        /*0032*/ 	.short	0x0018
        /*0034*/ 	.byte	0x00, 0xf5, 0x21, 0x00


	//----- nvinfo : EIATTR_KPARAM_INFO
	.align		4
.L_13:
        /*0038*/ 	.byte	0x04, 0x17
        /*003a*/ 	.short	(.L_15 - .L_14)
.L_14:
        /*003c*/ 	.word	0x00000000
        /*0040*/ 	.short	0x0004
        /*0042*/ 	.short	0x0010
        /*0044*/ 	.byte	0x00, 0xf5, 0x21, 0x00


	//----- nvinfo : EIATTR_KPARAM_INFO
	.align		4
.L_15:
        /*0048*/ 	.byte	0x04, 0x17
        /*004a*/ 	.short	(.L_17 - .L_16)
.L_16:
        /*004c*/ 	.word	0x00000000
        /*0050*/ 	.short	0x0003
        /*0052*/ 	.short	0x000c
        /*0054*/ 	.byte	0x00, 0xf0, 0x11, 0x00


	//----- nvinfo : EIATTR_KPARAM_INFO
	.align		4
.L_17:
        /*0058*/ 	.byte	0x04, 0x17
        /*005a*/ 	.short	(.L_19 - .L_18)
.L_18:
        /*005c*/ 	.word	0x00000000
        /*0060*/ 	.short	0x0002
        /*0062*/ 	.short	0x0008
        /*0064*/ 	.byte	0x00, 0xf0, 0x11, 0x00


	//----- nvinfo : EIATTR_KPARAM_INFO
	.align		4
.L_19:
        /*0068*/ 	.byte	0x04, 0x17
        /*006a*/ 	.short	(.L_21 - .L_20)
.L_20:
        /*006c*/ 	.word	0x00000000
        /*0070*/ 	.short	0x0001
        /*0072*/ 	.short	0x0004
        /*0074*/ 	.byte	0x00, 0xf0, 0x11, 0x00


	//----- nvinfo : EIATTR_KPARAM_INFO
	.align		4
.L_21:
        /*0078*/ 	.byte	0x04, 0x17
        /*007a*/ 	.short	(.L_23 - .L_22)
.L_22:
        /*007c*/ 	.word	0x00000000
        /*0080*/ 	.short	0x0000
        /*0082*/ 	.short	0x0000
        /*0084*/ 	.byte	0x00, 0xf0, 0x11, 0x00


	//----- nvinfo : EIATTR_SPARSE_MMA_MASK
	.align		4
.L_23:
        /*0088*/ 	.byte	0x03, 0x50
        /*008a*/ 	.short	0x0000


	//----- nvinfo : EIATTR_MAXREG_COUNT
	.align		4
        /*008c*/ 	.byte	0x03, 0x1b
        /*008e*/ 	.short	0x0040


	//----- nvinfo : EIATTR_MERCURY_ISA_VERSION
	.align		4
        /*0090*/ 	.byte	0x03, 0x5f
        /*0092*/ 	.short	0x0101


	//----- nvinfo : EIATTR_VRC_CTA_INIT_COUNT
	.align		4
        /*0094*/ 	.byte	0x02, 0x4a
	.zero		1
	.zero		1


	//----- nvinfo : EIATTR_EXIT_INSTR_OFFSETS
	.align		4
        /*0098*/ 	.byte	0x04, 0x1c
        /*009a*/ 	.short	(.L_25 - .L_24)


	//   ....[0]....
.L_24:
        /*009c*/ 	.word	0x000000c0


	//   ....[1]....
        /*00a0*/ 	.word	0x00000930


	//----- nvinfo : EIATTR_MAX_THREADS
	.align		4
.L_25:
        /*00a4*/ 	.byte	0x04, 0x05
        /*00a6*/ 	.short	(.L_27 - .L_26)
.L_26:
        /*00a8*/ 	.word	0x00000400
        /*00ac*/ 	.word	0x00000001
        /*00b0*/ 	.word	0x00000001


	//----- nvinfo : EIATTR_CBANK_PARAM_SIZE
	.align		4
.L_27:
        /*00b4*/ 	.byte	0x03, 0x19
        /*00b6*/ 	.short	0x0030


	//----- nvinfo : EIATTR_PARAM_CBANK
	.align		4
        /*00b8*/ 	.byte	0x04, 0x0a
        /*00ba*/ 	.short	(.L_29 - .L_28)
	.align		4
.L_28:
        /*00bc*/ 	.word	index@(.nv.constant0._Z10mySgemm_v2iiifPfS_fS_)
        /*00c0*/ 	.short	0x0380
        /*00c2*/ 	.short	0x0030


	//----- nvinfo : EIATTR_SW_WAR
	.align		4
.L_29:
        /*00c4*/ 	.byte	0x04, 0x36
        /*00c6*/ 	.short	(.L_31 - .L_30)
.L_30:
        /*00c8*/ 	.word	0x00000008
.L_31:


//--------------------- .nv.callgraph             --------------------------
	.section	.nv.callgraph,"",@"SHT_CUDA_CALLGRAPH"
	.align	4
	.sectionentsize	8
	.align		4
        /*0000*/ 	.word	0x00000000
	.align		4
        /*0004*/ 	.word	0xffffffff
	.align		4
        /*0008*/ 	.word	0x00000000
	.align		4
        /*000c*/ 	.word	0xfffffffe
	.align		4
        /*0010*/ 	.word	0x00000000
	.align		4
        /*0014*/ 	.word	0xfffffffd
	.align		4
        /*0018*/ 	.word	0x00000000
	.align		4
        /*001c*/ 	.word	0xfffffffc


//--------------------- .text._Z10mySgemm_v2iiifPfS_fS_ --------------------------
	.section	.text._Z10mySgemm_v2iiifPfS_fS_,"ax",@progbits
	.align	128
        .global         _Z10mySgemm_v2iiifPfS_fS_
        .type           _Z10mySgemm_v2iiifPfS_fS_,@function
        .size           _Z10mySgemm_v2iiifPfS_fS_,(.L_x_5 - _Z10mySgemm_v2iiifPfS_fS_)
        .other          _Z10mySgemm_v2iiifPfS_fS_,@"STO_CUDA_ENTRY STV_DEFAULT"
_Z10mySgemm_v2iiifPfS_fS_:
.text._Z10mySgemm_v2iiifPfS_fS_:
[----:B------:R-:W-:Y:S01]  /*0000*/  LDC R1, c[0x0][0x37c] ;  /* 0x0000df00ff017b82 */ /* 0x000fe20000000800 */
[----:B------:R-:W0:Y:S07]  /*0010*/  S2R R5, SR_TID.X ;  /* 0x0000000000057919 */ /* 0x000e2e0000002100 */
[----:B------:R-:W1:Y:S01]  /*0020*/  LDC R19, c[0x0][0x364] ;  /* 0x0000d900ff137b82 */ /* 0x000e620000000800 */
[----:B------:R-:W1:Y:S07]  /*0030*/  S2R R4, SR_TID.Y ;  /* 0x0000000000047919 */ /* 0x000e6e0000002200 */
[----:B------:R-:W0:Y:S08]  /*0040*/  S2UR UR5, SR_CTAID.X ;  /* 0x00000000000579c3 */ /* 0x000e300000002500 */
[----:B------:R-:W0:Y:S08]  /*0050*/  LDC R0, c[0x0][0x360] ;  /* 0x0000d800ff007b82 */ /* 0x000e300000000800 */
[----:B------:R-:W1:Y:S08]  /*0060*/  S2UR UR4, SR_CTAID.Y ;  /* 0x00000000000479c3 */ /* 0x000e700000002600 */
[----:B------:R-:W2:Y:S01]  /*0070*/  LDC.64 R2, c[0x0][0x380] ;  /* 0x0000e000ff027b82 */ /* 0x000ea20000000a00 */
[----:B0-----:R-:W-:-:S02]  /*0080*/  IMAD R0, R0, UR5, R5 ;  /* 0x0000000500007c24 */ /* 0x001fc4000f8e0205 */
[----:B-1----:R-:W-:-:S03]  /*0090*/  IMAD R19, R19, UR4, R4 ;  /* 0x0000000413137c24 */ /* 0x002fc6000f8e0204 */
[----:B--2---:R-:W-:-:S04]  /*00a0*/  ISETP.GE.AND P0, PT, R0, R3, PT ;  /* 0x000000030000720c */ /* 0x004fc80003f06270 */
[----:B------:R-:W-:-:S13]  /*00b0*/  ISETP.GE.OR P0, PT, R19, R2, P0 ;  /* 0x000000021300720c */ /* 0x000fda0000706670 */
[----:B------:R-:W-:Y:S05]  /*00c0*/  @P0 EXIT ;  /* 0x000000000000094d */ /* 0x000fea0003800000 */
[----:B------:R-:W0:Y:S01]  /*00d0*/  LDC R2, c[0x0][0x388] ;  /* 0x0000e200ff027b82 */ /* 0x000e220000000800 */
[----:B------:R-:W1:Y:S01]  /*00e0*/  LDCU.64 UR4, c[0x0][0x358] ;  /* 0x00006b00ff0477ac */ /* 0x000e620008000a00 */
[----:B------:R-:W-:Y:S01]  /*00f0*/  HFMA2 R24, -RZ, RZ, 0, 0 ;  /* 0x00000000ff187431 */ /* 0x000fe200000001ff */
[----:B0-----:R-:W-:-:S13]  /*0100*/  ISETP.GE.AND P0, PT, R2, 0x1, PT ;  /* 0x000000010200780c */ /* 0x001fda0003f06270 */
[----:B-1----:R-:W-:Y:S05]  /*0110*/  @!P0 BRA `(.L_x_0) ;  /* 0x0000000400e08947 */ /* 0x002fea0003800000 */
[C---:B------:R-:W-:Y:S01]  /*0120*/  ISETP.GE.U32.AND P1, PT, R2.reuse, 0x8, PT ;  /* 0x000000080200780c */ /* 0x040fe20003f26070 */
[----:B------:R-:W-:Y:S01]  /*0130*/  IMAD R20, R19, R2, RZ ;  /* 0x0000000213147224 */ /* 0x000fe200078e02ff */
[----:B------:R-:W-:Y:S02]  /*0140*/  LOP3.LUT R27, R2, 0x7, RZ, 0xc0, !PT ;  /* 0x00000007021b7812 */ /* 0x000fe400078ec0ff */
[----:B------:R-:W-:Y:S02]  /*0150*/  MOV R24, RZ ;  /* 0x000000ff00187202 */ /* 0x000fe40000000f00 */
[----:B------:R-:W-:Y:S02]  /*0160*/  ISETP.NE.AND P0, PT, R27, RZ, PT ;  /* 0x000000ff1b00720c */ /* 0x000fe40003f05270 */
[----:B------:R-:W-:-:S05]  /*0170*/  MOV R21, RZ ;  /* 0x000000ff00157202 */ /* 0x000fca0000000f00 */
[----:B------:R-:W-:Y:S06]  /*0180*/  @!P1 BRA `(.L_x_1) ;  /* 0x0000000000c49947 */ /* 0x000fec0003800000 */
[----:B------:R-:W0:Y:S01]  /*0190*/  LDC.64 R4, c[0x0][0x390] ;  /* 0x0000e400ff047b82 */ /* 0x000e220000000a00 */
[----:B------:R-:W-:Y:S02]  /*01a0*/  LOP3.LUT R21, R2, 0x7ffffff8, RZ, 0xc0, !PT ;  /* 0x7ffffff802157812 */ /* 0x000fe400078ec0ff */
[----:B------:R-:W-:Y:S02]  /*01b0*/  MOV R24, RZ ;  /* 0x000000ff00187202 */ /* 0x000fe40000000f00 */
[----:B------:R-:W-:Y:S02]  /*01c0*/  MOV R18, R0 ;  /* 0x0000000000127202 */ /* 0x000fe40000000f00 */
[----:B------:R-:W-:Y:S01]  /*01d0*/  IADD3 R22, PT, PT, -R21, RZ, RZ ;  /* 0x000000ff15167210 */ /* 0x000fe20007ffe1ff */
[----:B0-----:R-:W-:-:S03]  /*01e0*/  IMAD.WIDE.U32 R4, R20, 0x4, R4 ;  /* 0x0000000414047825 */ /* 0x001fc600078e0004 */
[----:B------:R-:W-:-:S04]  /*01f0*/  IADD3 R6, P1, PT, R4, 0x10, RZ ;  /* 0x0000001004067810 */ /* 0x000fc80007f3e0ff */
[----:B------:R-:W-:-:S09]  /*0200*/  IADD3.X R7, PT, PT, RZ, R5, RZ, P1, !PT ;  /* 0x00000005ff077210 */ /* 0x000fd20000ffe4ff */
.L_x_2:
[----:B------:R-:W0:Y:S01]  /*0210*/  LDC.64 R16, c[0x0][0x398] ;  /* 0x0000e600ff107b82 */ /* 0x000e220000000a00 */
[----:B------:R-:W-:Y:S02]  /*0220*/  MOV R4, R6 ;  /* 0x0000000600047202 */ /* 0x000fe40000000f00 */
[----:B------:R-:W-:-:S05]  /*0230*/  MOV R5, R7 ;  /* 0x0000000700057202 */ /* 0x000fca0000000f00 */
[----:B------:R-:W2:Y:S04]  /*0240*/  LDG.E R25, desc[UR4][R4.64+-0x10] ;  /* 0xfffff00404197981 */ /* 0x000ea8000c1e1900 */
[----:B------:R-:W3:Y:S04]  /*0250*/  LDG.E R23, desc[UR4][R4.64+-0xc] ;  /* 0xfffff40404177981 */ /* 0x000ee8000c1e1900 */
[----:B------:R-:W4:Y:S04]  /*0260*/  LDG.E R29, desc[UR4][R4.64+-0x8] ;  /* 0xfffff804041d7981 */ /* 0x000f28000c1e1900 */
[----:B------:R-:W5:Y:S01]  /*0270*/  LDG.E R28, desc[UR4][R4.64+-0x4] ;  /* 0xfffffc04041c7981 */ /* 0x000f62000c1e1900 */
[----:B0-----:R-:W-:-:S05]  /*0280*/  IMAD.WIDE R16, R18, 0x4, R16 ;  /* 0x0000000412107825 */ /* 0x001fca00078e0210 */
[----:B------:R0:W2:Y:S01]  /*0290*/  LDG.E R26, desc[UR4][R16.64] ;  /* 0x00000004101a7981 */ /* 0x0000a2000c1e1900 */
[----:B------:R-:W-:-:S04]  /*02a0*/  IMAD.WIDE R14, R3, 0x4, R16 ;  /* 0x00000004030e7825 */ /* 0x000fc800078e0210 */
[C---:B------:R-:W-:Y:S02]  /*02b0*/  IMAD.WIDE R6, R3.reuse, 0x4, R14 ;  /* 0x0000000403067825 */ /* 0x040fe400078e020e */
[----:B------:R-:W3:Y:S02]  /*02c0*/  LDG.E R14, desc[UR4][R14.64] ;  /* 0x000000040e0e7981 */ /* 0x000ee4000c1e1900 */
[C---:B------:R-:W-:Y:S02]  /*02d0*/  IMAD.WIDE R10, R3.reuse, 0x4, R6 ;  /* 0x00000004030a7825 */ /* 0x040fe400078e0206 */
[----:B------:R-:W4:Y:S02]  /*02e0*/  LDG.E R6, desc[UR4][R6.64] ;  /* 0x0000000406067981 */ /* 0x000f24000c1e1900 */
[C---:B------:R-:W-:Y:S02]  /*02f0*/  IMAD.WIDE R8, R3.reuse, 0x4, R10 ;  /* 0x0000000403087825 */ /* 0x040fe400078e020a */
[----:B------:R-:W5:Y:S02]  /*0300*/  LDG.E R10, desc[UR4][R10.64] ;  /* 0x000000040a0a7981 */ /* 0x000f64000c1e1900 */
[----:B------:R-:W-:-:S02]  /*0310*/  IMAD.WIDE R12, R3, 0x4, R8 ;  /* 0x00000004030c7825 */ /* 0x000fc400078e0208 */
[----:B------:R-:W5:Y:S04]  /*0320*/  LDG.E R7, desc[UR4][R4.64] ;  /* 0x0000000404077981 */ /* 0x000f68000c1e1900 */
[----:B------:R-:W5:Y:S01]  /*0330*/  LDG.E R8, desc[UR4][R8.64] ;  /* 0x0000000408087981 */ /* 0x000f62000c1e1900 */
[----:B0-----:R-:W-:-:S03]  /*0340*/  IMAD.WIDE R16, R3, 0x4, R12 ;  /* 0x0000000403107825 */ /* 0x001fc600078e020c */
[----:B------:R-:W5:Y:S04]  /*0350*/  LDG.E R12, desc[UR4][R12.64] ;  /* 0x000000040c0c7981 */ /* 0x000f68000c1e1900 */
[----:B------:R-:W5:Y:S04]  /*0360*/  LDG.E R15, desc[UR4][R16.64] ;  /* 0x00000004100f7981 */ /* 0x000f68000c1e1900 */
[----:B------:R-:W5:Y:S04]  /*0370*/  LDG.E R9, desc[UR4][R4.64+0x4] ;  /* 0x0000040404097981 */ /* 0x000f68000c1e1900 */
[----:B------:R-:W5:Y:S01]  /*0380*/  LDG.E R11, desc[UR4][R4.64+0xc] ;  /* 0x00000c04040b7981 */ /* 0x000f62000c1e1900 */
[----:B--2---:R-:W-:Y:S01]  /*0390*/  FFMA R26, R25, R26, R24 ;  /* 0x0000001a191a7223 */ /* 0x004fe20000000018 */
[----:B------:R-:W-:-:S02]  /*03a0*/  IMAD.WIDE R24, R3, 0x4, R16 ;  /* 0x0000000403187825 */ /* 0x000fc400078e0210 */
[----:B------:R-:W2:Y:S04]  /*03b0*/  LDG.E R16, desc[UR4][R4.64+0x8] ;  /* 0x0000080404107981 */ /* 0x000ea8000c1e1900 */
[----:B------:R-:W2:Y:S01]  /*03c0*/  LDG.E R24, desc[UR4][R24.64] ;  /* 0x0000000418187981 */ /* 0x000ea2000c1e1900 */
[----:B---3--:R-:W-:Y:S01]  /*03d0*/  FFMA R14, R23, R14, R26 ;  /* 0x0000000e170e7223 */ /* 0x008fe2000000001a */
[----:B------:R-:W-:-:S03]  /*03e0*/  IADD3 R22, PT, PT, R22, 0x8, RZ ;  /* 0x0000000816167810 */ /* 0x000fc60007ffe0ff */
[----:B----4-:R-:W-:Y:S01]  /*03f0*/  FFMA R29, R29, R6, R14 ;  /* 0x000000061d1d7223 */ /* 0x010fe2000000000e */
[----:B------:R-:W-:-:S03]  /*0400*/  ISETP.NE.AND P1, PT, R22, RZ, PT ;  /* 0x000000ff1600720c */ /* 0x000fc60003f25270 */
[----:B-----5:R-:W-:Y:S01]  /*0410*/  FFMA R10, R28, R10, R29 ;  /* 0x0000000a1c0a7223 */ /* 0x020fe2000000001d */
[----:B------:R-:W-:-:S03]  /*0420*/  IADD3 R6, P2, PT, R4, 0x20, RZ ;  /* 0x0000002004067810 */ /* 0x000fc60007f5e0ff */
[----:B------:R-:W-:Y:S01]  /*0430*/  FFMA R8, R7, R8, R10 ;  /* 0x0000000807087223 */ /* 0x000fe2000000000a */
[----:B------:R-:W-:Y:S02]  /*0440*/  IADD3.X R7, PT, PT, RZ, R5, RZ, P2, !PT ;  /* 0x00000005ff077210 */ /* 0x000fe400017fe4ff */
[----:B------:R-:W-:Y:S01]  /*0450*/  LEA R18, R3, R18, 0x3 ;  /* 0x0000001203127211 */ /* 0x000fe200078e18ff */
[----:B------:R-:W-:-:S04]  /*0460*/  FFMA R9, R9, R12, R8 ;  /* 0x0000000c09097223 */ /* 0x000fc80000000008 */
[----:B--2---:R-:W-:-:S04]  /*0470*/  FFMA R16, R16, R15, R9 ;  /* 0x0000000f10107223 */ /* 0x004fc80000000009 */
[----:B------:R-:W-:Y:S01]  /*0480*/  FFMA R24, R11, R24, R16 ;  /* 0x000000180b187223 */ /* 0x000fe20000000010 */
[----:B------:R-:W-:Y:S06]  /*0490*/  @P1 BRA `(.L_x_2) ;  /* 0xfffffffc005c1947 */ /* 0x000fec000383ffff */
.L_x_1:
[----:B------:R-:W-:Y:S05]  /*04a0*/  @!P0 BRA `(.L_x_0) ;  /* 0x0000000000fc8947 */ /* 0x000fea0003800000 */
[----:B------:R-:W-:Y:S02]  /*04b0*/  ISETP.GE.U32.AND P1, PT, R27, 0x4, PT ;  /* 0x000000041b00780c */ /* 0x000fe40003f26070 */
[----:B------:R-:W-:-:S04]  /*04c0*/  LOP3.LUT R16, R2, 0x3, RZ, 0xc0, !PT ;  /* 0x0000000302107812 */ /* 0x000fc800078ec0ff */
[----:B------:R-:W-:-:S07]  /*04d0*/  ISETP.NE.AND P0, PT, R16, RZ, PT ;  /* 0x000000ff1000720c */ /* 0x000fce0003f05270 */
[----:B------:R-:W-:Y:S06]  /*04e0*/  @!P1 BRA `(.L_x_3) ;  /* 0x00000000006c9947 */ /* 0x000fec0003800000 */
[----:B------:R-:W0:Y:S01]  /*04f0*/  LDC.64 R6, c[0x0][0x398] ;  /* 0x0000e600ff067b82 */ /* 0x000e220000000a00 */
[----:B------:R-:W1:Y:S01]  /*0500*/  LDCU.64 UR6, c[0x0][0x390] ;  /* 0x00007200ff0677ac */ /* 0x000e620008000a00 */
[----:B------:R-:W-:Y:S01]  /*0510*/  IMAD R9, R21, R3, R0 ;  /* 0x0000000315097224 */ /* 0x000fe200078e0200 */
[CC--:B------:R-:W-:Y:S02]  /*0520*/  IADD3 R5, PT, PT, R20.reuse, R21.reuse, RZ ;  /* 0x0000001514057210 */ /* 0x0c0fe40007ffe0ff */
[----:B------:R-:W-:-:S03]  /*0530*/  IADD3 R10, P1, PT, R20, R21, RZ ;  /* 0x00000015140a7210 */ /* 0x000fc60007f3e0ff */
[----:B------:R-:W2:Y:S01]  /*0540*/  LDC.64 R14, c[0x0][0x390] ;  /* 0x0000e400ff0e7b82 */ /* 0x000ea20000000a00 */
[----:B0-----:R-:W-:-:S04]  /*0550*/  IMAD.WIDE R6, R9, 0x4, R6 ;  /* 0x0000000409067825 */ /* 0x001fc800078e0206 */
[----:B------:R-:W-:Y:S02]  /*0560*/  IMAD.WIDE R8, R3, 0x4, R6 ;  /* 0x0000000403087825 */ /* 0x000fe400078e0206 */
[----:B------:R-:W3:Y:S02]  /*0570*/  LDG.E R6, desc[UR4][R6.64] ;  /* 0x0000000406067981 */ /* 0x000ee4000c1e1900 */
[----:B--2---:R-:W-:Y:S01]  /*0580*/  IMAD.WIDE.U32 R14, R5, 0x4, R14 ;  /* 0x00000004050e7825 */ /* 0x004fe200078e000e */
[----:B------:R-:W-:Y:S02]  /*0590*/  IADD3.X R5, PT, PT, RZ, RZ, RZ, P1, !PT ;  /* 0x000000ffff057210 */ /* 0x000fe40000ffe4ff */
[----:B-1----:R-:W-:-:S03]  /*05a0*/  LEA R4, P1, R10, UR6, 0x2 ;  /* 0x000000060a047c11 */ /* 0x002fc6000f8210ff */
[----:B------:R-:W3:Y:S01]  /*05b0*/  LDG.E R15, desc[UR4][R14.64] ;  /* 0x000000040e0f7981 */ /* 0x000ee2000c1e1900 */
[----:B------:R-:W-:Y:S01]  /*05c0*/  LEA.HI.X R5, R10, UR7, R5, 0x2, P1 ;  /* 0x000000070a057c11 */ /* 0x000fe200088f1405 */
[C---:B------:R-:W-:Y:S02]  /*05d0*/  IMAD.WIDE R10, R3.reuse, 0x4, R8 ;  /* 0x00000004030a7825 */ /* 0x040fe400078e0208 */
[----:B------:R-:W2:Y:S04]  /*05e0*/  LDG.E R8, desc[UR4][R8.64] ;  /* 0x0000000408087981 */ /* 0x000ea8000c1e1900 */
[----:B------:R-:W2:Y:S01]  /*05f0*/  LDG.E R17, desc[UR4][R4.64+0x4] ;  /* 0x0000040404117981 */ /* 0x000ea2000c1e1900 */
[----:B------:R-:W-:-:S03]  /*0600*/  IMAD.WIDE R12, R3, 0x4, R10 ;  /* 0x00000004030c7825 */ /* 0x000fc600078e020a */
[----:B------:R-:W4:Y:S04]  /*0610*/  LDG.E R22, desc[UR4][R10.64] ;  /* 0x000000040a167981 */ /* 0x000f28000c1e1900 */
[----:B------:R-:W4:Y:S04]  /*0620*/  LDG.E R18, desc[UR4][R4.64+0x8] ;  /* 0x0000080404127981 */ /* 0x000f28000c1e1900 */
[----:B------:R-:W5:Y:S04]  /*0630*/  LDG.E R26, desc[UR4][R4.64+0xc] ;  /* 0x00000c04041a7981 */ /* 0x000f68000c1e1900 */
[----:B------:R-:W5:Y:S01]  /*0640*/  LDG.E R12, desc[UR4][R12.64] ;  /* 0x000000040c0c7981 */ /* 0x000f62000c1e1900 */
[----:B------:R-:W-:Y:S01]  /*0650*/  IADD3 R21, PT, PT, R21, 0x4, RZ ;  /* 0x0000000415157810 */ /* 0x000fe20007ffe0ff */
[----:B---3--:R-:W-:-:S04]  /*0660*/  FFMA R24, R15, R6, R24 ;  /* 0x000000060f187223 */ /* 0x008fc80000000018 */
[----:B--2---:R-:W-:-:S04]  /*0670*/  FFMA R17, R17, R8, R24 ;  /* 0x0000000811117223 */ /* 0x004fc80000000018 */
[----:B----4-:R-:W-:-:S04]  /*0680*/  FFMA R17, R18, R22, R17 ;  /* 0x0000001612117223 */ /* 0x010fc80000000011 */
[----:B-----5:R-:W-:-:S07]  /*0690*/  FFMA R24, R26, R12, R17 ;  /* 0x0000000c1a187223 */ /* 0x020fce0000000011 */
.L_x_3:
[----:B------:R-:W-:Y:S05]  /*06a0*/  @!P0 BRA `(.L_x_0) ;  /* 0x00000000007c8947 */ /* 0x000fea0003800000 */
[----:B------:R-:W-:Y:S01]  /*06b0*/  ISETP.NE.AND P1, PT, R16, 0x1, PT ;  /* 0x000000011000780c */ /* 0x000fe20003f25270 */
[----:B------:R-:W0:Y:S01]  /*06c0*/  LDC.64 R12, c[0x0][0x390] ;  /* 0x0000e400ff0c7b82 */ /* 0x000e220000000a00 */
[----:B------:R-:W-:-:S04]  /*06d0*/  LOP3.LUT R2, R2, 0x1, RZ, 0xc0, !PT ;  /* 0x0000000102027812 */ /* 0x000fc800078ec0ff */
[----:B------:R-:W-:-:S03]  /*06e0*/  ISETP.NE.U32.AND P0, PT, R2, 0x1, PT ;  /* 0x000000010200780c */ /* 0x000fc60003f05070 */
[----:B------:R-:W1:Y:S04]  /*06f0*/  LDC.64 R10, c[0x0][0x398] ;  /* 0x0000e600ff0a7b82 */ /* 0x000e680000000a00 */
[CC--:B------:R-:W-:Y:S02]  /*0700*/  @P1 IADD3 R15, PT, PT, R20.reuse, R21.reuse, RZ ;  /* 0x00000015140f1210 */ /* 0x0c0fe40007ffe0ff */
[----:B------:R-:W-:Y:S02]  /*0710*/  @P1 IADD3 R2, P2, PT, R20, R21, RZ ;  /* 0x0000001514021210 */ /* 0x000fe40007f5e0ff */
[----:B------:R-:W2:Y:S02]  /*0720*/  @P1 LDC.64 R4, c[0x0][0x390] ;  /* 0x0000e400ff041b82 */ /* 0x000ea40000000a00 */
[----:B------:R-:W-:-:S06]  /*0730*/  @P1 IADD3.X R14, PT, PT, RZ, RZ, RZ, P2, !PT ;  /* 0x000000ffff0e1210 */ /* 0x000fcc00017fe4ff */
[----:B------:R-:W3:Y:S01]  /*0740*/  LDC.64 R6, c[0x0][0x390] ;  /* 0x0000e400ff067b82 */ /* 0x000ee20000000a00 */
[----:B0-----:R-:W-:-:S04]  /*0750*/  @P1 IMAD.WIDE.U32 R12, R15, 0x4, R12 ;  /* 0x000000040f0c1825 */ /* 0x001fc800078e000c */
[C---:B------:R-:W-:Y:S01]  /*0760*/  @P1 IMAD R15, R21.reuse, R3, R0 ;  /* 0x00000003150f1224 */ /* 0x040fe200078e0200 */
[----:B------:R-:W-:Y:S01]  /*0770*/  @P1 IADD3 R21, PT, PT, R21, 0x2, RZ ;  /* 0x0000000215151810 */ /* 0x000fe20007ffe0ff */
[----:B------:R-:W4:Y:S01]  /*0780*/  @P1 LDG.E R13, desc[UR4][R12.64] ;  /* 0x000000040c0d1981 */ /* 0x000f22000c1e1900 */
[----:B------:R-:W0:Y:S01]  /*0790*/  LDC.64 R8, c[0x0][0x398] ;  /* 0x0000e600ff087b82 */ /* 0x000e220000000a00 */
[----:B-1----:R-:W-:Y:S01]  /*07a0*/  @P1 IMAD.WIDE R10, R15, 0x4, R10 ;  /* 0x000000040f0a1825 */ /* 0x002fe200078e020a */
[----:B------:R-:W-:Y:S02]  /*07b0*/  @!P0 IADD3 R17, PT, PT, R20, R21, RZ ;  /* 0x0000001514118210 */ /* 0x000fe40007ffe0ff */
[----:B--2---:R-:W-:Y:S01]  /*07c0*/  @P1 LEA R4, P2, R2, R4, 0x2 ;  /* 0x0000000402041211 */ /* 0x004fe200078410ff */
[----:B------:R-:W-:-:S03]  /*07d0*/  @!P0 IMAD R21, R21, R3, R0 ;  /* 0x0000000315158224 */ /* 0x000fc600078e0200 */
[----:B------:R-:W-:Y:S01]  /*07e0*/  @P1 LEA.HI.X R5, R2, R5, R14, 0x2, P2 ;  /* 0x0000000502051211 */ /* 0x000fe200010f140e */
[----:B------:R-:W-:Y:S01]  /*07f0*/  @P1 IMAD.WIDE R14, R3, 0x4, R10 ;  /* 0x00000004030e1825 */ /* 0x000fe200078e020a */
[----:B------:R-:W4:Y:S03]  /*0800*/  @P1 LDG.E R2, desc[UR4][R10.64] ;  /* 0x000000040a021981 */ /* 0x000f26000c1e1900 */
[----:B---3--:R-:W-:Y:S01]  /*0810*/  @!P0 IMAD.WIDE.U32 R6, R17, 0x4, R6 ;  /* 0x0000000411068825 */ /* 0x008fe200078e0006 */
[----:B------:R-:W2:Y:S04]  /*0820*/  @P1 LDG.E R5, desc[UR4][R4.64+0x4] ;  /* 0x0000040404051981 */ /* 0x000ea8000c1e1900 */
[----:B------:R-:W2:Y:S01]  /*0830*/  @P1 LDG.E R14, desc[UR4][R14.64] ;  /* 0x000000040e0e1981 */ /* 0x000ea2000c1e1900 */
[----:B0-----:R-:W-:-:S03]  /*0840*/  @!P0 IMAD.WIDE R8, R21, 0x4, R8 ;  /* 0x0000000415088825 */ /* 0x001fc600078e0208 */
[----:B------:R-:W3:Y:S04]  /*0850*/  @!P0 LDG.E R7, desc[UR4][R6.64] ;  /* 0x0000000406078981 */ /* 0x000ee8000c1e1900 */
[----:B------:R-:W3:Y:S01]  /*0860*/  @!P0 LDG.E R8, desc[UR4][R8.64] ;  /* 0x0000000408088981 */ /* 0x000ee2000c1e1900 */
[----:B----4-:R-:W-:-:S04]  /*0870*/  @P1 FFMA R2, R13, R2, R24 ;  /* 0x000000020d021223 */ /* 0x010fc80000000018 */
[----:B--2---:R-:W-:-:S04]  /*0880*/  @P1 FFMA R24, R5, R14, R2 ;  /* 0x0000000e05181223 */ /* 0x004fc80000000002 */
[----:B---3--:R-:W-:-:S07]  /*0890*/  @!P0 FFMA R24, R7, R8, R24 ;  /* 0x0000000807188223 */ /* 0x008fce0000000018 */
.L_x_0:
[----:B------:R-:W0:Y:S01]  /*08a0*/  LDC.64 R4, c[0x0][0x3a8] ;  /* 0x0000ea00ff047b82 */ /* 0x000e220000000a00 */
[----:B------:R-:W-:Y:S01]  /*08b0*/  IMAD R3, R19, R3, R0 ;  /* 0x0000000313037224 */ /* 0x000fe200078e0200 */
[----:B------:R-:W1:Y:S01]  /*08c0*/  LDCU UR6, c[0x0][0x3a0] ;  /* 0x00007400ff0677ac */ /* 0x000e620008000800 */
[----:B------:R-:W2:Y:S02]  /*08d0*/  LDCU UR7, c[0x0][0x38c] ;  /* 0x00007180ff0777ac */ /* 0x000ea40008000800 */
[----:B0-----:R-:W-:-:S05]  /*08e0*/  IMAD.WIDE R2, R3, 0x4, R4 ;  /* 0x0000000403027825 */ /* 0x001fca00078e0204 */
[----:B------:R-:W1:Y:S02]  /*08f0*/  LDG.E R0, desc[UR4][R2.64] ;  /* 0x0000000402007981 */ /* 0x000e64000c1e1900 */
[----:B-1----:R-:W-:-:S04]  /*0900*/  FMUL R5, R0, UR6 ;  /* 0x0000000600057c20 */ /* 0x002fc80008400000 */
[----:B--2---:R-:W-:-:S05]  /*0910*/  FFMA R5, R24, UR7, R5 ;  /* 0x0000000718057c23 */ /* 0x004fca0008000005 */
[----:B------:R-:W-:Y:S01]  /*0920*/  STG.E desc[UR4][R2.64], R5 ;  /* 0x0000000502007986 */ /* 0x000fe2000c101904 */
[----:B------:R-:W-:Y:S05]  /*0930*/  EXIT ;  /* 0x000000000000794d */ /* 0x000fea0003800000 */
.L_x_4:
[----:B------:R-:W-:-:S00]  /*0940*/  BRA `(.L_x_4) ;  /* 0xfffffffc00fc7947 */ /* 0x000fc0000383ffff */
[----:B------:R-:W-:-:S00]  /*0950*/  NOP ;  /* 0x0000000000007918 */ /* 0x000fc00000000000 */
        /* <DEDUP_REMOVED lines=10> */
.L_x_5:


//--------------------- .nv.shared.reserved.0     --------------------------
	.section	.nv.shared.reserved.0,"aw",@nobits
	.weak		__nv_reservedSMEM_offset_0_alias
	.size		__nv_reservedSMEM_offset_0_alias, 0, 64
	.other		__nv_reservedSMEM_offset_0_alias,@"STO_CUDA_RESERVED_SHARED STV_DEFAULT"
__nv_reservedSMEM_offset_0_alias:
	.zero		0
	.zero		64


//--------------------- .nv.constant0._Z10mySgemm_v2iiifPfS_fS_ --------------------------
	.section	.nv.constant0._Z10mySgemm_v2iiifPfS_fS_,"a",@progbits
	.sectionflags	@""
	.align	4
.nv.constant0._Z10mySgemm_v2iiifPfS_fS_:
	.zero		944


//--------------------- SYMBOLS --------------------------

	.type		.nv.reservedSmem.offset0,@object
	.size		.nv.reservedSmem.offset0,0x4
